//
// Generated by NVIDIA NVVM Compiler
//
// Compiler Build ID: CL-36424714
// Cuda compilation tools, release 13.0, V13.0.88
// Based on NVVM 20.0.0
//

.version 9.0
.target sm_100
.address_size 64

	// .globl	_Z12saxpy_kerneliPfS_S_
.extern .func  (.param .b32 func_retval0) vprintf
(
	.param .b64 vprintf_param_0,
	.param .b64 vprintf_param_1
)
;
.global .align 1 .b8 $str[13] = {72, 101, 108, 108, 111, 32, 87, 111, 114, 108, 100, 10};

.visible .entry _Z12saxpy_kerneliPfS_S_(
	.param .u32 _Z12saxpy_kerneliPfS_S__param_0,
	.param .u64 .ptr .align 1 _Z12saxpy_kerneliPfS_S__param_1,
	.param .u64 .ptr .align 1 _Z12saxpy_kerneliPfS_S__param_2,
	.param .u64 .ptr .align 1 _Z12saxpy_kerneliPfS_S__param_3
)
{
	.reg .pred 	%p<2>;
	.reg .b32 	%r<6>;
	.reg .b32 	%f<4>;
	.reg .b64 	%rd<11>;
	.reg .b64 	%fd<4>;

	ld.param.u32 	%r2, [_Z12saxpy_kerneliPfS_S__param_0];
	ld.param.u64 	%rd1, [_Z12saxpy_kerneliPfS_S__param_1];
	ld.param.u64 	%rd2, [_Z12saxpy_kerneliPfS_S__param_2];
	ld.param.u64 	%rd3, [_Z12saxpy_kerneliPfS_S__param_3];
	mov.u32 	%r3, %ctaid.x;
	mov.u32 	%r4, %ntid.x;
	mov.u32 	%r5, %tid.x;
	mad.lo.s32 	%r1, %r3, %r4, %r5;
	setp.ge.s32 	%p1, %r1, %r2;
	@%p1 bra 	$L__BB0_2;
	cvta.to.global.u64 	%rd4, %rd1;
	cvta.to.global.u64 	%rd5, %rd2;
	cvta.to.global.u64 	%rd6, %rd3;
	mul.wide.s32 	%rd7, %r1, 4;
	add.s64 	%rd8, %rd4, %rd7;
	ld.global.f32 	%f1, [%rd8];
	cvt.f64.f32 	%fd1, %f1;
	add.s64 	%rd9, %rd5, %rd7;
	ld.global.f32 	%f2, [%rd9];
	cvt.f64.f32 	%fd2, %f2;
	fma.rn.f64 	%fd3, %fd1, 0d4014000000000000, %fd2;
	cvt.rn.f32.f64 	%f3, %fd3;
	add.s64 	%rd10, %rd6, %rd7;
	st.global.f32 	[%rd10], %f3;
$L__BB0_2:
	ret;

}
	// .globl	_Z5hellov
.visible .entry _Z5hellov()
{
	.reg .b32 	%r<3>;
	.reg .b64 	%rd<3>;

	mov.u64 	%rd1, $str;
	cvta.global.u64 	%rd2, %rd1;
	{ // callseq 0, 0
	.param .b64 param0;
	st.param.b64 	[param0], %rd2;
	.param .b64 param1;
	st.param.b64 	[param1], 0;
	.param .b32 retval0;
	call.uni (retval0), 
	vprintf, 
	(
	param0, 
	param1
	);
	ld.param.b32 	%r1, [retval0];
	} // callseq 0
	ret;

}


// ===== COMPILED SASS (sm_100) =====

	.target	sm_100

	.elftype	@"ET_EXEC"


//--------------------- .note.nv.tkinfo           --------------------------
	.section	.note.nv.tkinfo,"",@"SHT_NOTE"
	.sectionflags	@"SHF_NOTE_NV_TKINFO"
	.tkinfo
        /*0018*/ 	.word	0x00000002
        /*0030*/ 	.string	""
        /*0030*/ 	.string	"ptxas"
        /*0030*/ 	.string	"Cuda compilation tools, release 13.0, V13.0.88"
        /*0030*/ 	.string	"Build cuda_13.0.r13.0/compiler.36424714_0"
        /*0030*/ 	.string	"-arch sm_100 -m 64 "



//--------------------- .note.nv.cuinfo           --------------------------
	.section	.note.nv.cuinfo,"",@"SHT_NOTE"
	.sectionflags	@"SHF_NOTE_NV_CUINFO"
        /*0018*/ 	.short	0x0002
        /*001a*/ 	.short	0x0064
        /*001c*/ 	.short	0x0082
	.zero		2


//--------------------- .nv.info                  --------------------------
	.section	.nv.info,"",@"SHT_CUDA_INFO"
	.align	4


	//----- nvinfo : EIATTR_REGCOUNT
	.align		4
        /*0000*/ 	.byte	0x04, 0x2f
        /*0002*/ 	.short	(.L_2 - .L_1)
	.align		4
.L_1:
        /*0004*/ 	.word	index@(_Z12saxpy_kerneliPfS_S_)
        /*0008*/ 	.word	0x00000010


	//----- nvinfo : EIATTR_FRAME_SIZE
	.align		4
.L_2:
        /*000c*/ 	.byte	0x04, 0x11
        /*000e*/ 	.short	(.L_4 - .L_3)
	.align		4
.L_3:
        /*0010*/ 	.word	index@(_Z12saxpy_kerneliPfS_S_)
        /*0014*/ 	.word	0x00000000


	//----- nvinfo : EIATTR_REGCOUNT
	.align		4
.L_4:
        /*0018*/ 	.byte	0x04, 0x2f
        /*001a*/ 	.short	(.L_6 - .L_5)
	.align		4
.L_5:
        /*001c*/ 	.word	index@(_Z5hellov)
        /*0020*/ 	.word	0x00000018


	//----- nvinfo : EIATTR_FRAME_SIZE
	.align		4
.L_6:
        /*0024*/ 	.byte	0x04, 0x11
        /*0026*/ 	.short	(.L_8 - .L_7)
	.align		4
.L_7:
        /*0028*/ 	.word	index@(_Z5hellov)
        /*002c*/ 	.word	0x00000000


	//----- nvinfo : EIATTR_MIN_STACK_SIZE
	.align		4
.L_8:
        /*0030*/ 	.byte	0x04, 0x12
        /*0032*/ 	.short	(.L_10 - .L_9)
	.align		4
.L_9:
        /*0034*/ 	.word	index@(_Z5hellov)
        /*0038*/ 	.word	0x00000000


	//----- nvinfo : EIATTR_MIN_STACK_SIZE
	.align		4
.L_10:
        /*003c*/ 	.byte	0x04, 0x12
        /*003e*/ 	.short	(.L_12 - .L_11)
	.align		4
.L_11:
        /*0040*/ 	.word	index@(_Z12saxpy_kerneliPfS_S_)
        /*0044*/ 	.word	0x00000000
.L_12:


//--------------------- .nv.compat                --------------------------
	.section	.nv.compat,"",@"SHT_CUDA_COMPAT_INFO"
	.align	4
        /*0000*/ 	.byte	0x02, 0x09, 0x00, 0x00, 0x02, 0x02, 0x01, 0x00, 0x02, 0x05, 0x05, 0x00, 0x03, 0x07, 0x01, 0x01
        /*0010*/ 	.byte	0x02, 0x03, 0x00, 0x00, 0x02, 0x06, 0x01, 0x00, 0x04, 0x0b, 0x08, 0x00, 0x01, 0x00, 0x00, 0x00
        /*0020*/ 	.byte	0x00, 0x00, 0x00, 0x00


//--------------------- .nv.info._Z5hellov        --------------------------
	.section	.nv.info._Z5hellov,"",@"SHT_CUDA_INFO"
	.sectionflags	@""
	.align	4


	//----- nvinfo : EIATTR_CUDA_API_VERSION
	.align		4
        /*0000*/ 	.byte	0x04, 0x37
        /*0002*/ 	.short	(.L_14 - .L_13)
.L_13:
        /*0004*/ 	.word	0x00000082


	//----- nvinfo : EIATTR_SPARSE_MMA_MASK
	.align		4
.L_14:
        /*0008*/ 	.byte	0x03, 0x50
        /*000a*/ 	.short	0x0000


	//----- nvinfo : EIATTR_MAXREG_COUNT
	.align		4
        /*000c*/ 	.byte	0x03, 0x1b
        /*000e*/ 	.short	0x00ff


	//----- nvinfo : EIATTR_EXTERNS
	.align		4
        /*0010*/ 	.byte	0x04, 0x0f
        /*0012*/ 	.short	(.L_16 - .L_15)


	//   ....[0]....
	.align		4
.L_15:
        /*0014*/ 	.word	index@(vprintf)


	//----- nvinfo : EIATTR_MERCURY_ISA_VERSION
	.align		4
.L_16:
        /*0018*/ 	.byte	0x03, 0x5f
        /*001a*/ 	.short	0x0101


	//----- nvinfo : EIATTR_VRC_CTA_INIT_COUNT
	.align		4
        /*001c*/ 	.byte	0x02, 0x4a
	.zero		1
	.zero		1


	//----- nvinfo : EIATTR_SYSCALL_OFFSETS
	.align		4
        /*0020*/ 	.byte	0x04, 0x46
        /*0022*/ 	.short	(.L_18 - .L_17)


	//   ....[0]....
.L_17:
        /*0024*/ 	.word	0x00000080


	//----- nvinfo : EIATTR_EXIT_INSTR_OFFSETS
	.align		4
.L_18:
        /*0028*/ 	.byte	0x04, 0x1c
        /*002a*/ 	.short	(.L_20 - .L_19)


	//   ....[0]....
.L_19:
        /*002c*/ 	.word	0x00000090


	//----- nvinfo : EIATTR_SW_WAR
	.align		4
.L_20:
        /*0030*/ 	.byte	0x04, 0x36
        /*0032*/ 	.short	(.L_22 - .L_21)
.L_21:
        /*0034*/ 	.word	0x00000008
.L_22:


//--------------------- .nv.info._Z12saxpy_kerneliPfS_S_ --------------------------
	.section	.nv.info._Z12saxpy_kerneliPfS_S_,"",@"SHT_CUDA_INFO"
	.sectionflags	@""
	.align	4


	//----- nvinfo : EIATTR_CUDA_API_VERSION
	.align		4
        /*0000*/ 	.byte	0x04, 0x37
        /*0002*/ 	.short	(.L_24 - .L_23)
.L_23:
        /*0004*/ 	.word	0x00000082


	//----- nvinfo : EIATTR_KPARAM_INFO
	.align		4
.L_24:
        /*0008*/ 	.byte	0x04, 0x17
        /*000a*/ 	.short	(.L_26 - .L_25)
.L_25:
        /*000c*/ 	.word	0x00000000
        /*0010*/ 	.short	0x0003
        /*0012*/ 	.short	0x0018
        /*0014*/ 	.byte	0x00, 0xf5, 0x21, 0x00


	//----- nvinfo : EIATTR_KPARAM_INFO
	.align		4
.L_26:
        /*0018*/ 	.byte	0x04, 0x17
        /*001a*/ 	.short	(.L_28 - .L_27)
.L_27:
        /*001c*/ 	.word	0x00000000
        /*0020*/ 	.short	0x0002
        /*0022*/ 	.short	0x0010
        /*0024*/ 	.byte	0x00, 0xf5, 0x21, 0x00


	//----- nvinfo : EIATTR_KPARAM_INFO
	.align		4
.L_28:
        /*0028*/ 	.byte	0x04, 0x17
        /*002a*/ 	.short	(.L_30 - .L_29)
.L_29:
        /*002c*/ 	.word	0x00000000
        /*0030*/ 	.short	0x0001
        /*0032*/ 	.short	0x0008
        /*0034*/ 	.byte	0x00, 0xf5, 0x21, 0x00


	//----- nvinfo : EIATTR_KPARAM_INFO
	.align		4
.L_30:
        /*0038*/ 	.byte	0x04, 0x17
        /*003a*/ 	.short	(.L_32 - .L_31)
.L_31:
        /*003c*/ 	.word	0x00000000
        /*0040*/ 	.short	0x0000
        /*0042*/ 	.short	0x0000
        /*0044*/ 	.byte	0x00, 0xf0, 0x11, 0x00


	//----- nvinfo : EIATTR_SPARSE_MMA_MASK
	.align		4
.L_32:
        /*0048*/ 	.byte	0x03, 0x50
        /*004a*/ 	.short	0x0000


	//----- nvinfo : EIATTR_MAXREG_COUNT
	.align		4
        /*004c*/ 	.byte	0x03, 0x1b
        /*004e*/ 	.short	0x00ff


	//----- nvinfo : EIATTR_MERCURY_ISA_VERSION
	.align		4
        /*0050*/ 	.byte	0x03, 0x5f
        /*0052*/ 	.short	0x0101


	//----- nvinfo : EIATTR_VRC_CTA_INIT_COUNT
	.align		4
        /*0054*/ 	.byte	0x02, 0x4a
	.zero		1
	.zero		1


	//----- nvinfo : EIATTR_EXIT_INSTR_OFFSETS
	.align		4
        /*0058*/ 	.byte	0x04, 0x1c
        /*005a*/ 	.short	(.L_34 - .L_33)


	//   ....[0]....
.L_33:
        /*005c*/ 	.word	0x00000070


	//   ....[1]....
        /*0060*/ 	.word	0x00000160


	//----- nvinfo : EIATTR_CBANK_PARAM_SIZE
	.align		4
.L_34:
        /*0064*/ 	.byte	0x03, 0x19
        /*0066*/ 	.short	0x0020


	//----- nvinfo : EIATTR_PARAM_CBANK
	.align		4
        /*0068*/ 	.byte	0x04, 0x0a
        /*006a*/ 	.short	(.L_36 - .L_35)
	.align		4
.L_35:
        /*006c*/ 	.word	index@(.nv.constant0._Z12saxpy_kerneliPfS_S_)
        /*0070*/ 	.short	0x0380
        /*0072*/ 	.short	0x0020


	//----- nvinfo : EIATTR_SW_WAR
	.align		4
.L_36:
        /*0074*/ 	.byte	0x04, 0x36
        /*0076*/ 	.short	(.L_38 - .L_37)
.L_37:
        /*0078*/ 	.word	0x00000008
.L_38:


//--------------------- .nv.callgraph             --------------------------
	.section	.nv.callgraph,"",@"SHT_CUDA_CALLGRAPH"
	.align	4
	.sectionentsize	8
	.align		4
        /*0000*/ 	.word	0x00000000
	.align		4
        /*0004*/ 	.word	0xffffffff
	.align		4
        /*0008*/ 	.word	index@(_Z5hellov)
	.align		4
        /*000c*/ 	.word	index@(vprintf)
	.align		4
        /*0010*/ 	.word	0x00000000
	.align		4
        /*0014*/ 	.word	0xfffffffe
	.align		4
        /*0018*/ 	.word	0x00000000
	.align		4
        /*001c*/ 	.word	0xfffffffd
	.align		4
        /*0020*/ 	.word	0x00000000
	.align		4
        /*0024*/ 	.word	0xfffffffc


//--------------------- .nv.constant4             --------------------------
	.section	.nv.constant4,"a",@progbits
	.align	8
	.align		8
.nv.constant4:
        /*0000*/ 	.dword	vprintf
	.align		8
        /*0008*/ 	.dword	$str


//--------------------- .text._Z5hellov           --------------------------
	.section	.text._Z5hellov,"ax",@progbits
	.align	128
        .global         _Z5hellov
        .type           _Z5hellov,@function
        .size           _Z5hellov,(.L_x_3 - _Z5hellov)
        .other          _Z5hellov,@"STO_CUDA_ENTRY STV_DEFAULT"
_Z5hellov:
.text._Z5hellov:
[----:B------:R-:W0:Y:S01]  /*0000*/  LDC R1, c[0x0][0x37c] ;  /* 0x0000df00ff017b82 */ /* 0x000e220000000800 */
[----:B------:R-:W-:Y:S01]  /*0010*/  MOV R0, 0x0 ;  /* 0x0000000000007802 */ /* 0x000fe20000000f00 */
[----:B------:R-:W1:Y:S01]  /*0020*/  LDCU.64 UR4, c[0x4][0x8] ;  /* 0x01000100ff0477ac */ /* 0x000e620008000a00 */
[----:B------:R-:W-:-:S05]  /*0030*/  CS2R R6, SRZ ;  /* 0x0000000000067805 */ /* 0x000fca000001ff00 */
[----:B------:R2:W3:Y:S01]  /*0040*/  LDC.64 R2, c[0x4][R0] ;  /* 0x0100000000027b82 */ /* 0x0004e20000000a00 */
[----:B-1----:R-:W-:Y:S02]  /*0050*/  IMAD.U32 R4, RZ, RZ, UR4 ;  /* 0x00000004ff047e24 */ /* 0x002fe4000f8e00ff */
[----:B--2---:R-:W-:-:S07]  /*0060*/  IMAD.U32 R5, RZ, RZ, UR5 ;  /* 0x00000005ff057e24 */ /* 0x004fce000f8e00ff */
[----:B------:R-:W-:-:S07]  /*0070*/  LEPC R20, `(.L_x_0) ;  /* 0x000000001014794e */ /* 0x000fce0000000000 */
[----:B0--3--:R-:W-:Y:S05]  /*0080*/  CALL.ABS.NOINC R2 ;  /* 0x0000000002007343 */ /* 0x009fea0003c00000 */
.L_x_0:
[----:B------:R-:W-:Y:S05]  /*0090*/  EXIT ;  /* 0x000000000000794d */ /* 0x000fea0003800000 */
.L_x_1:
[----:B------:R-:W-:-:S00]  /*00a0*/  BRA `(.L_x_1) ;  /* 0xfffffffc00fc7947 */ /* 0x000fc0000383ffff */
[----:B------:R-:W-:-:S00]  /*00b0*/  NOP ;  /* 0x0000000000007918 */ /* 0x000fc00000000000 */
        /* <DEDUP_REMOVED lines=12> */
.L_x_3:


//--------------------- .text._Z12saxpy_kerneliPfS_S_ --------------------------
	.section	.text._Z12saxpy_kerneliPfS_S_,"ax",@progbits
	.align	128
        .global         _Z12saxpy_kerneliPfS_S_
        .type           _Z12saxpy_kerneliPfS_S_,@function
        .size           _Z12saxpy_kerneliPfS_S_,(.L_x_4 - _Z12saxpy_kerneliPfS_S_)
        .other          _Z12saxpy_kerneliPfS_S_,@"STO_CUDA_ENTRY STV_DEFAULT"
_Z12saxpy_kerneliPfS_S_:
.text._Z12saxpy_kerneliPfS_S_:
[----:B------:R-:W-:Y:S01]  /*0000*/  LDC R1, c[0x0][0x37c] ;  /* 0x0000df00ff017b82 */ /* 0x000fe20000000800 */
[----:B------:R-:W0:Y:S07]  /*0010*/  S2R R0, SR_TID.X ;  /* 0x0000000000007919 */ /* 0x000e2e0000002100 */
[----:B------:R-:W0:Y:S01]  /*0020*/  S2UR UR4, SR_CTAID.X ;  /* 0x00000000000479c3 */ /* 0x000e220000002500 */
[----:B------:R-:W1:Y:S07]  /*0030*/  LDCU UR5, c[0x0][0x380] ;  /* 0x00007000ff0577ac */ /* 0x000e6e0008000800 */
[----:B------:R-:W0:Y:S02]  /*0040*/  LDC R13, c[0x0][0x360] ;  /* 0x0000d800ff0d7b82 */ /* 0x000e240000000800 */
[----:B0-----:R-:W-:-:S05]  /*0050*/  IMAD R13, R13, UR4, R0 ;  /* 0x000000040d0d7c24 */ /* 0x001fca000f8e0200 */
[----:B-1----:R-:W-:-:S13]  /*0060*/  ISETP.GE.AND P0, PT, R13, UR5, PT ;  /* 0x000000050d007c0c */ /* 0x002fda000bf06270 */
[----:B------:R-:W-:Y:S05]  /*0070*/  @P0 EXIT ;  /* 0x000000000000094d */ /* 0x000fea0003800000 */
[----:B------:R-:W0:Y:S01]  /*0080*/  LDC.64 R2, c[0x0][0x388] ;  /* 0x0000e200ff027b82 */ /* 0x000e220000000a00 */
[----:B------:R-:W1:Y:S07]  /*0090*/  LDCU.64 UR4, c[0x0][0x358] ;  /* 0x00006b00ff0477ac */ /* 0x000e6e0008000a00 */
[----:B------:R-:W2:Y:S08]  /*00a0*/  LDC.64 R6, c[0x0][0x390] ;  /* 0x0000e400ff067b82 */ /* 0x000eb00000000a00 */
[----:B------:R-:W3:Y:S01]  /*00b0*/  LDC.64 R10, c[0x0][0x398] ;  /* 0x0000e600ff0a7b82 */ /* 0x000ee20000000a00 */
[----:B0-----:R-:W-:-:S06]  /*00c0*/  IMAD.WIDE R2, R13, 0x4, R2 ;  /* 0x000000040d027825 */ /* 0x001fcc00078e0202 */
[----:B-1----:R-:W4:Y:S01]  /*00d0*/  LDG.E R2, desc[UR4][R2.64] ;  /* 0x0000000402027981 */ /* 0x002f22000c1e1900 */
[----:B--2---:R-:W-:-:S06]  /*00e0*/  IMAD.WIDE R6, R13, 0x4, R6 ;  /* 0x000000040d067825 */ /* 0x004fcc00078e0206 */
[----:B------:R-:W2:Y:S01]  /*00f0*/  LDG.E R6, desc[UR4][R6.64] ;  /* 0x0000000406067981 */ /* 0x000ea2000c1e1900 */
[----:B----4-:R-:W-:Y:S08]  /*0100*/  F2F.F64.F32 R4, R2 ;  /* 0x0000000200047310 */ /* 0x010ff00000201800 */
[----:B--2---:R-:W0:Y:S02]  /*0110*/  F2F.F64.F32 R8, R6 ;  /* 0x0000000600087310 */ /* 0x004e240000201800 */
[----:B0-----:R-:W-:-:S10]  /*0120*/  DFMA R4, R4, 5, R8 ;  /* 0x401400000404782b */ /* 0x001fd40000000008 */
[----:B------:R-:W0:Y:S01]  /*0130*/  F2F.F32.F64 R5, R4 ;  /* 0x0000000400057310 */ /* 0x000e220000301000 */
[----:B---3--:R-:W-:-:S05]  /*0140*/  IMAD.WIDE R8, R13, 0x4, R10 ;  /* 0x000000040d087825 */ /* 0x008fca00078e020a */
[----:B0-----:R-:W-:Y:S01]  /*0150*/  STG.E desc[UR4][R8.64], R5 ;  /* 0x0000000508007986 */ /* 0x001fe2000c101904 */
[----:B------:R-:W-:Y:S05]  /*0160*/  EXIT ;  /* 0x000000000000794d */ /* 0x000fea0003800000 */
.L_x_2:
        /* <DEDUP_REMOVED lines=9> */
.L_x_4:


//--------------------- .nv.global.init           --------------------------
	.section	.nv.global.init,"aw",@progbits
.nv.global.init:
	.type		$str,@object
	.size		$str,(.L_0 - $str)
$str:
        /*0000*/ 	.byte	0x48, 0x65, 0x6c, 0x6c, 0x6f, 0x20, 0x57, 0x6f, 0x72, 0x6c, 0x64, 0x0a, 0x00
.L_0:


//--------------------- .nv.shared.reserved.0     --------------------------
	.section	.nv.shared.reserved.0,"aw",@nobits
	.weak		__nv_reservedSMEM_offset_0_alias
	.size		__nv_reservedSMEM_offset_0_alias, 0, 64
	.other		__nv_reservedSMEM_offset_0_alias,@"STO_CUDA_RESERVED_SHARED STV_DEFAULT"
__nv_reservedSMEM_offset_0_alias:
	.zero		0
	.zero		64


//--------------------- .nv.constant0._Z5hellov   --------------------------
	.section	.nv.constant0._Z5hellov,"a",@progbits
	.sectionflags	@""
	.align	4
.nv.constant0._Z5hellov:
	.zero		896


//--------------------- .nv.constant0._Z12saxpy_kerneliPfS_S_ --------------------------
	.section	.nv.constant0._Z12saxpy_kerneliPfS_S_,"a",@progbits
	.sectionflags	@""
	.align	4
.nv.constant0._Z12saxpy_kerneliPfS_S_:
	.zero		928


//--------------------- SYMBOLS --------------------------

	.type		.nv.reservedSmem.offset0,@object
	.size		.nv.reservedSmem.offset0,0x4
	.type		vprintf,@function
